//
// Generated by NVIDIA NVVM Compiler
//
// Compiler Build ID: CL-36424714
// Cuda compilation tools, release 13.0, V13.0.88
// Based on NVVM 20.0.0
//

.version 9.0
.target sm_100
.address_size 64

	// .globl	_Z11zero_kernelPii

.visible .entry _Z11zero_kernelPii(
	.param .u64 .ptr .align 1 _Z11zero_kernelPii_param_0,
	.param .u32 _Z11zero_kernelPii_param_1
)
{
	.reg .pred 	%p<2>;
	.reg .b32 	%r<7>;
	.reg .b64 	%rd<5>;

	ld.param.u64 	%rd1, [_Z11zero_kernelPii_param_0];
	ld.param.u32 	%r2, [_Z11zero_kernelPii_param_1];
	mov.u32 	%r3, %tid.x;
	mov.u32 	%r4, %ntid.x;
	mov.u32 	%r5, %ctaid.x;
	mad.lo.s32 	%r1, %r4, %r5, %r3;
	setp.ge.s32 	%p1, %r1, %r2;
	@%p1 bra 	$L__BB0_2;
	cvta.to.global.u64 	%rd2, %rd1;
	mul.wide.s32 	%rd3, %r1, 4;
	add.s64 	%rd4, %rd2, %rd3;
	mov.b32 	%r6, 0;
	st.global.u32 	[%rd4], %r6;
$L__BB0_2:
	ret;

}


// ===== COMPILED SASS (sm_100) =====

	.target	sm_100

	.elftype	@"ET_EXEC"


//--------------------- .note.nv.tkinfo           --------------------------
	.section	.note.nv.tkinfo,"",@"SHT_NOTE"
	.sectionflags	@"SHF_NOTE_NV_TKINFO"
	.tkinfo
        /*0018*/ 	.word	0x00000002
        /*0030*/ 	.string	""
        /*0030*/ 	.string	"ptxas"
        /*0030*/ 	.string	"Cuda compilation tools, release 13.0, V13.0.88"
        /*0030*/ 	.string	"Build cuda_13.0.r13.0/compiler.36424714_0"
        /*0030*/ 	.string	"-arch sm_100 -m 64 "



//--------------------- .note.nv.cuinfo           --------------------------
	.section	.note.nv.cuinfo,"",@"SHT_NOTE"
	.sectionflags	@"SHF_NOTE_NV_CUINFO"
        /*0018*/ 	.short	0x0002
        /*001a*/ 	.short	0x0064
        /*001c*/ 	.short	0x0082
	.zero		2


//--------------------- .nv.info                  --------------------------
	.section	.nv.info,"",@"SHT_CUDA_INFO"
	.align	4


	//----- nvinfo : EIATTR_REGCOUNT
	.align		4
        /*0000*/ 	.byte	0x04, 0x2f
        /*0002*/ 	.short	(.L_1 - .L_0)
	.align		4
.L_0:
        /*0004*/ 	.word	index@(_Z11zero_kernelPii)
        /*0008*/ 	.word	0x00000008


	//----- nvinfo : EIATTR_FRAME_SIZE
	.align		4
.L_1:
        /*000c*/ 	.byte	0x04, 0x11
        /*000e*/ 	.short	(.L_3 - .L_2)
	.align		4
.L_2:
        /*0010*/ 	.word	index@(_Z11zero_kernelPii)
        /*0014*/ 	.word	0x00000000


	//----- nvinfo : EIATTR_MIN_STACK_SIZE
	.align		4
.L_3:
        /*0018*/ 	.byte	0x04, 0x12
        /*001a*/ 	.short	(.L_5 - .L_4)
	.align		4
.L_4:
        /*001c*/ 	.word	index@(_Z11zero_kernelPii)
        /*0020*/ 	.word	0x00000000
.L_5:


//--------------------- .nv.compat                --------------------------
	.section	.nv.compat,"",@"SHT_CUDA_COMPAT_INFO"
	.align	4
        /*0000*/ 	.byte	0x02, 0x09, 0x00, 0x00, 0x02, 0x02, 0x01, 0x00, 0x02, 0x05, 0x05, 0x00, 0x03, 0x07, 0x01, 0x01
        /*0010*/ 	.byte	0x02, 0x03, 0x00, 0x00, 0x02, 0x06, 0x01, 0x00, 0x04, 0x0b, 0x08, 0x00, 0x09, 0x00, 0x00, 0x00
        /*0020*/ 	.byte	0x00, 0x00, 0x00, 0x00


//--------------------- .nv.info._Z11zero_kernelPii --------------------------
	.section	.nv.info._Z11zero_kernelPii,"",@"SHT_CUDA_INFO"
	.sectionflags	@""
	.align	4


	//----- nvinfo : EIATTR_CUDA_API_VERSION
	.align		4
        /*0000*/ 	.byte	0x04, 0x37
        /*0002*/ 	.short	(.L_7 - .L_6)
.L_6:
        /*0004*/ 	.word	0x00000082


	//----- nvinfo : EIATTR_KPARAM_INFO
	.align		4
.L_7:
        /*0008*/ 	.byte	0x04, 0x17
        /*000a*/ 	.short	(.L_9 - .L_8)
.L_8:
        /*000c*/ 	.word	0x00000000
        /*0010*/ 	.short	0x0001
        /*0012*/ 	.short	0x0008
        /*0014*/ 	.byte	0x00, 0xf0, 0x11, 0x00


	//----- nvinfo : EIATTR_KPARAM_INFO
	.align		4
.L_9:
        /*0018*/ 	.byte	0x04, 0x17
        /*001a*/ 	.short	(.L_11 - .L_10)
.L_10:
        /*001c*/ 	.word	0x00000000
        /*0020*/ 	.short	0x0000
        /*0022*/ 	.short	0x0000
        /*0024*/ 	.byte	0x00, 0xf5, 0x21, 0x00


	//----- nvinfo : EIATTR_SPARSE_MMA_MASK
	.align		4
.L_11:
        /*0028*/ 	.byte	0x03, 0x50
        /*002a*/ 	.short	0x0000


	//----- nvinfo : EIATTR_MAXREG_COUNT
	.align		4
        /*002c*/ 	.byte	0x03, 0x1b
        /*002e*/ 	.short	0x00ff


	//----- nvinfo : EIATTR_MERCURY_ISA_VERSION
	.align		4
        /*0030*/ 	.byte	0x03, 0x5f
        /*0032*/ 	.short	0x0101


	//----- nvinfo : EIATTR_VRC_CTA_INIT_COUNT
	.align		4
        /*0034*/ 	.byte	0x02, 0x4a
	.zero		1
	.zero		1


	//----- nvinfo : EIATTR_EXIT_INSTR_OFFSETS
	.align		4
        /*0038*/ 	.byte	0x04, 0x1c
        /*003a*/ 	.short	(.L_13 - .L_12)


	//   ....[0]....
.L_12:
        /*003c*/ 	.word	0x00000070


	//   ....[1]....
        /*0040*/ 	.word	0x000000c0


	//----- nvinfo : EIATTR_CBANK_PARAM_SIZE
	.align		4
.L_13:
        /*0044*/ 	.byte	0x03, 0x19
        /*0046*/ 	.short	0x000c


	//----- nvinfo : EIATTR_PARAM_CBANK
	.align		4
        /*0048*/ 	.byte	0x04, 0x0a
        /*004a*/ 	.short	(.L_15 - .L_14)
	.align		4
.L_14:
        /*004c*/ 	.word	index@(.nv.constant0._Z11zero_kernelPii)
        /*0050*/ 	.short	0x0380
        /*0052*/ 	.short	0x000c


	//----- nvinfo : EIATTR_SW_WAR
	.align		4
.L_15:
        /*0054*/ 	.byte	0x04, 0x36
        /*0056*/ 	.short	(.L_17 - .L_16)
.L_16:
        /*0058*/ 	.word	0x00000008
.L_17:


//--------------------- .nv.callgraph             --------------------------
	.section	.nv.callgraph,"",@"SHT_CUDA_CALLGRAPH"
	.align	4
	.sectionentsize	8
	.align		4
        /*0000*/ 	.word	0x00000000
	.align		4
        /*0004*/ 	.word	0xffffffff
	.align		4
        /*0008*/ 	.word	0x00000000
	.align		4
        /*000c*/ 	.word	0xfffffffe
	.align		4
        /*0010*/ 	.word	0x00000000
	.align		4
        /*0014*/ 	.word	0xfffffffd
	.align		4
        /*0018*/ 	.word	0x00000000
	.align		4
        /*001c*/ 	.word	0xfffffffc


//--------------------- .text._Z11zero_kernelPii  --------------------------
	.section	.text._Z11zero_kernelPii,"ax",@progbits
	.align	128
        .global         _Z11zero_kernelPii
        .type           _Z11zero_kernelPii,@function
        .size           _Z11zero_kernelPii,(.L_x_1 - _Z11zero_kernelPii)
        .other          _Z11zero_kernelPii,@"STO_CUDA_ENTRY STV_DEFAULT"
_Z11zero_kernelPii:
.text._Z11zero_kernelPii:
[----:B------:R-:W-:Y:S01]  /*0000*/  LDC R1, c[0x0][0x37c] ;  /* 0x0000df00ff017b82 */ /* 0x000fe20000000800 */
[----:B------:R-:W0:Y:S01]  /*0010*/  S2R R5, SR_TID.X ;  /* 0x0000000000057919 */ /* 0x000e220000002100 */
[----:B------:R-:W0:Y:S01]  /*0020*/  LDCU UR4, c[0x0][0x360] ;  /* 0x00006c00ff0477ac */ /* 0x000e220008000800 */
[----:B------:R-:W0:Y:S01]  /*0030*/  S2R R0, SR_CTAID.X ;  /* 0x0000000000007919 */ /* 0x000e220000002500 */
[----:B------:R-:W1:Y:S01]  /*0040*/  LDCU UR5, c[0x0][0x388] ;  /* 0x00007100ff0577ac */ /* 0x000e620008000800 */
[----:B0-----:R-:W-:-:S05]  /*0050*/  IMAD R5, R0, UR4, R5 ;  /* 0x0000000400057c24 */ /* 0x001fca000f8e0205 */
[----:B-1----:R-:W-:-:S13]  /*0060*/  ISETP.GE.AND P0, PT, R5, UR5, PT ;  /* 0x0000000505007c0c */ /* 0x002fda000bf06270 */
[----:B------:R-:W-:Y:S05]  /*0070*/  @P0 EXIT ;  /* 0x000000000000094d */ /* 0x000fea0003800000 */
[----:B------:R-:W0:Y:S01]  /*0080*/  LDC.64 R2, c[0x0][0x380] ;  /* 0x0000e000ff027b82 */ /* 0x000e220000000a00 */
[----:B------:R-:W1:Y:S01]  /*0090*/  LDCU.64 UR4, c[0x0][0x358] ;  /* 0x00006b00ff0477ac */ /* 0x000e620008000a00 */
[----:B0-----:R-:W-:-:S05]  /*00a0*/  IMAD.WIDE R2, R5, 0x4, R2 ;  /* 0x0000000405027825 */ /* 0x001fca00078e0202 */
[----:B-1----:R-:W-:Y:S01]  /*00b0*/  STG.E desc[UR4][R2.64], RZ ;  /* 0x000000ff02007986 */ /* 0x002fe2000c101904 */
[----:B------:R-:W-:Y:S05]  /*00c0*/  EXIT ;  /* 0x000000000000794d */ /* 0x000fea0003800000 */
.L_x_0:
[----:B------:R-:W-:-:S00]  /*00d0*/  BRA `(.L_x_0) ;  /* 0xfffffffc00fc7947 */ /* 0x000fc0000383ffff */
[----:B------:R-:W-:-:S00]  /*00e0*/  NOP ;  /* 0x0000000000007918 */ /* 0x000fc00000000000 */
        /* <DEDUP_REMOVED lines=9> */
.L_x_1:


//--------------------- .nv.shared.reserved.0     --------------------------
	.section	.nv.shared.reserved.0,"aw",@nobits
	.weak		__nv_reservedSMEM_offset_0_alias
	.size		__nv_reservedSMEM_offset_0_alias, 0, 64
	.other		__nv_reservedSMEM_offset_0_alias,@"STO_CUDA_RESERVED_SHARED STV_DEFAULT"
__nv_reservedSMEM_offset_0_alias:
	.zero		0
	.zero		64


//--------------------- .nv.constant0._Z11zero_kernelPii --------------------------
	.section	.nv.constant0._Z11zero_kernelPii,"a",@progbits
	.sectionflags	@""
	.align	4
.nv.constant0._Z11zero_kernelPii:
	.zero		908


//--------------------- SYMBOLS --------------------------

	.type		.nv.reservedSmem.offset0,@object
	.size		.nv.reservedSmem.offset0,0x4
